//
// Generated by NVIDIA NVVM Compiler
//
// Compiler Build ID: CL-36424714
// Cuda compilation tools, release 13.0, V13.0.88
// Based on NVVM 20.0.0
//

.version 9.0
.target sm_100
.address_size 64

	// .globl	_Z9histogramPiS_ii
// _ZZ15histogramSharedPiS_iiE3acc has been demoted

.visible .entry _Z9histogramPiS_ii(
	.param .u64 .ptr .align 1 _Z9histogramPiS_ii_param_0,
	.param .u64 .ptr .align 1 _Z9histogramPiS_ii_param_1,
	.param .u32 _Z9histogramPiS_ii_param_2,
	.param .u32 _Z9histogramPiS_ii_param_3
)
{
	.reg .pred 	%p<2>;
	.reg .b32 	%r<10>;
	.reg .b64 	%rd<9>;

	ld.param.u64 	%rd1, [_Z9histogramPiS_ii_param_0];
	ld.param.u64 	%rd2, [_Z9histogramPiS_ii_param_1];
	ld.param.u32 	%r3, [_Z9histogramPiS_ii_param_2];
	ld.param.u32 	%r2, [_Z9histogramPiS_ii_param_3];
	mov.u32 	%r4, %ntid.x;
	mov.u32 	%r5, %ctaid.x;
	mov.u32 	%r6, %tid.x;
	mad.lo.s32 	%r1, %r4, %r5, %r6;
	setp.ge.s32 	%p1, %r1, %r3;
	@%p1 bra 	$L__BB0_2;
	cvta.to.global.u64 	%rd3, %rd1;
	cvta.to.global.u64 	%rd4, %rd2;
	mul.wide.s32 	%rd5, %r1, 4;
	add.s64 	%rd6, %rd3, %rd5;
	ld.global.u32 	%r7, [%rd6];
	rem.s32 	%r8, %r7, %r2;
	mul.wide.s32 	%rd7, %r8, 4;
	add.s64 	%rd8, %rd4, %rd7;
	atom.global.add.u32 	%r9, [%rd8], 1;
$L__BB0_2:
	ret;

}
	// .globl	_Z15histogramSharedPiS_ii
.visible .entry _Z15histogramSharedPiS_ii(
	.param .u64 .ptr .align 1 _Z15histogramSharedPiS_ii_param_0,
	.param .u64 .ptr .align 1 _Z15histogramSharedPiS_ii_param_1,
	.param .u32 _Z15histogramSharedPiS_ii_param_2,
	.param .u32 _Z15histogramSharedPiS_ii_param_3
)
{
	.reg .pred 	%p<14>;
	.reg .b32 	%r<76>;
	.reg .b64 	%rd<17>;
	// demoted variable
	.shared .align 4 .b8 _ZZ15histogramSharedPiS_iiE3acc[32];
	ld.param.u64 	%rd5, [_Z15histogramSharedPiS_ii_param_0];
	ld.param.u64 	%rd6, [_Z15histogramSharedPiS_ii_param_1];
	ld.param.u32 	%r16, [_Z15histogramSharedPiS_ii_param_2];
	ld.param.u32 	%r17, [_Z15histogramSharedPiS_ii_param_3];
	cvta.to.global.u64 	%rd1, %rd6;
	mov.u32 	%r18, %ntid.x;
	mov.u32 	%r19, %ctaid.x;
	mov.u32 	%r20, %tid.x;
	mad.lo.s32 	%r1, %r18, %r19, %r20;
	rem.u32 	%r2, %r1, %r18;
	setp.ne.s32 	%p1, %r2, 0;
	@%p1 bra 	$L__BB1_2;
	mov.b32 	%r21, 0;
	st.shared.u32 	[_ZZ15histogramSharedPiS_iiE3acc], %r21;
	st.shared.u32 	[_ZZ15histogramSharedPiS_iiE3acc+4], %r21;
	st.shared.u32 	[_ZZ15histogramSharedPiS_iiE3acc+8], %r21;
	st.shared.u32 	[_ZZ15histogramSharedPiS_iiE3acc+12], %r21;
	st.shared.u32 	[_ZZ15histogramSharedPiS_iiE3acc+16], %r21;
	st.shared.u32 	[_ZZ15histogramSharedPiS_iiE3acc+20], %r21;
	st.shared.u32 	[_ZZ15histogramSharedPiS_iiE3acc+24], %r21;
	st.shared.u32 	[_ZZ15histogramSharedPiS_iiE3acc+28], %r21;
$L__BB1_2:
	bar.sync 	0;
	setp.ge.s32 	%p2, %r1, %r16;
	@%p2 bra 	$L__BB1_4;
	cvta.to.global.u64 	%rd7, %rd5;
	mul.wide.s32 	%rd8, %r1, 4;
	add.s64 	%rd9, %rd7, %rd8;
	ld.global.u32 	%r22, [%rd9];
	rem.s32 	%r23, %r22, %r17;
	shl.b32 	%r24, %r23, 2;
	mov.u32 	%r25, _ZZ15histogramSharedPiS_iiE3acc;
	add.s32 	%r26, %r25, %r24;
	atom.shared.add.u32 	%r27, [%r26], 1;
$L__BB1_4:
	setp.ne.s32 	%p3, %r2, 0;
	bar.sync 	0;
	setp.lt.s32 	%p4, %r17, 1;
	or.pred  	%p5, %p3, %p4;
	@%p5 bra 	$L__BB1_16;
	and.b32  	%r3, %r17, 7;
	setp.lt.u32 	%p6, %r17, 8;
	mov.b32 	%r74, 0;
	@%p6 bra 	$L__BB1_8;
	and.b32  	%r74, %r17, 2147483640;
	neg.s32 	%r72, %r74;
	mov.u32 	%r30, _ZZ15histogramSharedPiS_iiE3acc;
	add.s32 	%r71, %r30, 16;
	add.s64 	%rd16, %rd1, 16;
$L__BB1_7:
	.pragma "nounroll";
	ld.shared.u32 	%r31, [%r71+-16];
	atom.global.add.u32 	%r32, [%rd16+-16], %r31;
	ld.shared.u32 	%r33, [%r71+-12];
	atom.global.add.u32 	%r34, [%rd16+-12], %r33;
	ld.shared.u32 	%r35, [%r71+-8];
	atom.global.add.u32 	%r36, [%rd16+-8], %r35;
	ld.shared.u32 	%r37, [%r71+-4];
	atom.global.add.u32 	%r38, [%rd16+-4], %r37;
	ld.shared.u32 	%r39, [%r71];
	atom.global.add.u32 	%r40, [%rd16], %r39;
	ld.shared.u32 	%r41, [%r71+4];
	atom.global.add.u32 	%r42, [%rd16+4], %r41;
	ld.shared.u32 	%r43, [%r71+8];
	atom.global.add.u32 	%r44, [%rd16+8], %r43;
	ld.shared.u32 	%r45, [%r71+12];
	atom.global.add.u32 	%r46, [%rd16+12], %r45;
	add.s32 	%r72, %r72, 8;
	add.s64 	%rd16, %rd16, 32;
	add.s32 	%r71, %r71, 32;
	setp.ne.s32 	%p7, %r72, 0;
	@%p7 bra 	$L__BB1_7;
$L__BB1_8:
	setp.eq.s32 	%p8, %r3, 0;
	@%p8 bra 	$L__BB1_16;
	and.b32  	%r11, %r17, 3;
	setp.lt.u32 	%p9, %r3, 4;
	@%p9 bra 	$L__BB1_11;
	mul.wide.u32 	%rd10, %r74, 4;
	add.s64 	%rd11, %rd1, %rd10;
	shl.b32 	%r47, %r74, 2;
	mov.u32 	%r48, _ZZ15histogramSharedPiS_iiE3acc;
	add.s32 	%r49, %r48, %r47;
	ld.shared.u32 	%r50, [%r49];
	atom.global.add.u32 	%r51, [%rd11], %r50;
	ld.shared.u32 	%r52, [%r49+4];
	atom.global.add.u32 	%r53, [%rd11+4], %r52;
	ld.shared.u32 	%r54, [%r49+8];
	atom.global.add.u32 	%r55, [%rd11+8], %r54;
	ld.shared.u32 	%r56, [%r49+12];
	atom.global.add.u32 	%r57, [%rd11+12], %r56;
	add.s32 	%r74, %r74, 4;
$L__BB1_11:
	setp.eq.s32 	%p10, %r11, 0;
	@%p10 bra 	$L__BB1_16;
	setp.eq.s32 	%p11, %r11, 1;
	@%p11 bra 	$L__BB1_14;
	mul.wide.u32 	%rd12, %r74, 4;
	add.s64 	%rd13, %rd1, %rd12;
	shl.b32 	%r58, %r74, 2;
	mov.u32 	%r59, _ZZ15histogramSharedPiS_iiE3acc;
	add.s32 	%r60, %r59, %r58;
	ld.shared.u32 	%r61, [%r60];
	atom.global.add.u32 	%r62, [%rd13], %r61;
	ld.shared.u32 	%r63, [%r60+4];
	atom.global.add.u32 	%r64, [%rd13+4], %r63;
	add.s32 	%r74, %r74, 2;
$L__BB1_14:
	and.b32  	%r65, %r17, 1;
	setp.eq.b32 	%p12, %r65, 1;
	not.pred 	%p13, %p12;
	@%p13 bra 	$L__BB1_16;
	mul.wide.u32 	%rd14, %r74, 4;
	add.s64 	%rd15, %rd1, %rd14;
	shl.b32 	%r66, %r74, 2;
	mov.u32 	%r67, _ZZ15histogramSharedPiS_iiE3acc;
	add.s32 	%r68, %r67, %r66;
	ld.shared.u32 	%r69, [%r68];
	atom.global.add.u32 	%r70, [%rd15], %r69;
$L__BB1_16:
	ret;

}
	// .globl	_Z12sumHistogramPii
.visible .entry _Z12sumHistogramPii(
	.param .u64 .ptr .align 1 _Z12sumHistogramPii_param_0,
	.param .u32 _Z12sumHistogramPii_param_1
)
{
	.reg .b32 	%r<12>;
	.reg .b64 	%rd<7>;

	ld.param.u64 	%rd1, [_Z12sumHistogramPii_param_0];
	ld.param.u32 	%r1, [_Z12sumHistogramPii_param_1];
	cvta.to.global.u64 	%rd2, %rd1;
	mov.u32 	%r2, %ntid.x;
	mov.u32 	%r3, %ctaid.x;
	mov.u32 	%r4, %tid.x;
	mad.lo.s32 	%r5, %r2, %r3, %r4;
	not.b32 	%r6, %r3;
	add.s32 	%r7, %r1, %r6;
	mad.lo.s32 	%r8, %r7, %r2, %r4;
	mul.wide.s32 	%rd3, %r5, 4;
	add.s64 	%rd4, %rd2, %rd3;
	ld.global.u32 	%r9, [%rd4];
	mul.wide.s32 	%rd5, %r8, 4;
	add.s64 	%rd6, %rd2, %rd5;
	ld.global.u32 	%r10, [%rd6];
	add.s32 	%r11, %r10, %r9;
	st.global.u32 	[%rd4], %r11;
	ret;

}
	// .globl	_Z16histogramByBlockPiS_ii
.visible .entry _Z16histogramByBlockPiS_ii(
	.param .u64 .ptr .align 1 _Z16histogramByBlockPiS_ii_param_0,
	.param .u64 .ptr .align 1 _Z16histogramByBlockPiS_ii_param_1,
	.param .u32 _Z16histogramByBlockPiS_ii_param_2,
	.param .u32 _Z16histogramByBlockPiS_ii_param_3
)
{
	.reg .pred 	%p<2>;
	.reg .b32 	%r<11>;
	.reg .b64 	%rd<9>;

	ld.param.u64 	%rd1, [_Z16histogramByBlockPiS_ii_param_0];
	ld.param.u64 	%rd2, [_Z16histogramByBlockPiS_ii_param_1];
	ld.param.u32 	%r4, [_Z16histogramByBlockPiS_ii_param_2];
	ld.param.u32 	%r3, [_Z16histogramByBlockPiS_ii_param_3];
	mov.u32 	%r5, %ntid.x;
	mov.u32 	%r1, %ctaid.x;
	mov.u32 	%r6, %tid.x;
	mad.lo.s32 	%r2, %r5, %r1, %r6;
	setp.ge.s32 	%p1, %r2, %r4;
	@%p1 bra 	$L__BB3_2;
	cvta.to.global.u64 	%rd3, %rd1;
	cvta.to.global.u64 	%rd4, %rd2;
	mul.wide.s32 	%rd5, %r2, 4;
	add.s64 	%rd6, %rd3, %rd5;
	ld.global.u32 	%r7, [%rd6];
	rem.s32 	%r8, %r7, %r3;
	mad.lo.s32 	%r9, %r3, %r1, %r8;
	mul.wide.s32 	%rd7, %r9, 4;
	add.s64 	%rd8, %rd4, %rd7;
	atom.global.add.u32 	%r10, [%rd8], 1;
$L__BB3_2:
	ret;

}
	// .globl	_Z22histogramByBlockSharedPiS_ii
.visible .entry _Z22histogramByBlockSharedPiS_ii(
	.param .u64 .ptr .align 1 _Z22histogramByBlockSharedPiS_ii_param_0,
	.param .u64 .ptr .align 1 _Z22histogramByBlockSharedPiS_ii_param_1,
	.param .u32 _Z22histogramByBlockSharedPiS_ii_param_2,
	.param .u32 _Z22histogramByBlockSharedPiS_ii_param_3
)
{
	.reg .pred 	%p<2>;
	.reg .b32 	%r<11>;
	.reg .b64 	%rd<9>;

	ld.param.u64 	%rd1, [_Z22histogramByBlockSharedPiS_ii_param_0];
	ld.param.u64 	%rd2, [_Z22histogramByBlockSharedPiS_ii_param_1];
	ld.param.u32 	%r4, [_Z22histogramByBlockSharedPiS_ii_param_2];
	ld.param.u32 	%r3, [_Z22histogramByBlockSharedPiS_ii_param_3];
	mov.u32 	%r5, %ntid.x;
	mov.u32 	%r1, %ctaid.x;
	mov.u32 	%r6, %tid.x;
	mad.lo.s32 	%r2, %r5, %r1, %r6;
	setp.ge.s32 	%p1, %r2, %r4;
	@%p1 bra 	$L__BB4_2;
	cvta.to.global.u64 	%rd3, %rd1;
	cvta.to.global.u64 	%rd4, %rd2;
	mul.wide.s32 	%rd5, %r2, 4;
	add.s64 	%rd6, %rd3, %rd5;
	ld.global.u32 	%r7, [%rd6];
	rem.s32 	%r8, %r7, %r3;
	mad.lo.s32 	%r9, %r3, %r1, %r8;
	mul.wide.s32 	%rd7, %r9, 4;
	add.s64 	%rd8, %rd4, %rd7;
	atom.global.add.u32 	%r10, [%rd8], 1;
$L__BB4_2:
	ret;

}


// ===== COMPILED SASS (sm_100) =====

	.target	sm_100

	.elftype	@"ET_EXEC"


//--------------------- .note.nv.tkinfo           --------------------------
	.section	.note.nv.tkinfo,"",@"SHT_NOTE"
	.sectionflags	@"SHF_NOTE_NV_TKINFO"
	.tkinfo
        /*0018*/ 	.word	0x00000002
        /*0030*/ 	.string	""
        /*0030*/ 	.string	"ptxas"
        /*0030*/ 	.string	"Cuda compilation tools, release 13.0, V13.0.88"
        /*0030*/ 	.string	"Build cuda_13.0.r13.0/compiler.36424714_0"
        /*0030*/ 	.string	"-arch sm_100 -m 64 "



//--------------------- .note.nv.cuinfo           --------------------------
	.section	.note.nv.cuinfo,"",@"SHT_NOTE"
	.sectionflags	@"SHF_NOTE_NV_CUINFO"
        /*0018*/ 	.short	0x0002
        /*001a*/ 	.short	0x0064
        /*001c*/ 	.short	0x0082
	.zero		2


//--------------------- .nv.info                  --------------------------
	.section	.nv.info,"",@"SHT_CUDA_INFO"
	.align	4


	//----- nvinfo : EIATTR_REGCOUNT
	.align		4
        /*0000*/ 	.byte	0x04, 0x2f
        /*0002*/ 	.short	(.L_1 - .L_0)
	.align		4
.L_0:
        /*0004*/ 	.word	index@(_Z9histogramPiS_ii)
        /*0008*/ 	.word	0x0000000c


	//----- nvinfo : EIATTR_FRAME_SIZE
	.align		4
.L_1:
        /*000c*/ 	.byte	0x04, 0x11
        /*000e*/ 	.short	(.L_3 - .L_2)
	.align		4
.L_2:
        /*0010*/ 	.word	index@(_Z9histogramPiS_ii)
        /*0014*/ 	.word	0x00000000


	//----- nvinfo : EIATTR_REGCOUNT
	.align		4
.L_3:
        /*0018*/ 	.byte	0x04, 0x2f
        /*001a*/ 	.short	(.L_5 - .L_4)
	.align		4
.L_4:
        /*001c*/ 	.word	index@(_Z15histogramSharedPiS_ii)
        /*0020*/ 	.word	0x0000001a


	//----- nvinfo : EIATTR_FRAME_SIZE
	.align		4
.L_5:
        /*0024*/ 	.byte	0x04, 0x11
        /*0026*/ 	.short	(.L_7 - .L_6)
	.align		4
.L_6:
        /*0028*/ 	.word	index@(_Z15histogramSharedPiS_ii)
        /*002c*/ 	.word	0x00000000


	//----- nvinfo : EIATTR_REGCOUNT
	.align		4
.L_7:
        /*0030*/ 	.byte	0x04, 0x2f
        /*0032*/ 	.short	(.L_9 - .L_8)
	.align		4
.L_8:
        /*0034*/ 	.word	index@(_Z12sumHistogramPii)
        /*0038*/ 	.word	0x0000000a


	//----- nvinfo : EIATTR_FRAME_SIZE
	.align		4
.L_9:
        /*003c*/ 	.byte	0x04, 0x11
        /*003e*/ 	.short	(.L_11 - .L_10)
	.align		4
.L_10:
        /*0040*/ 	.word	index@(_Z12sumHistogramPii)
        /*0044*/ 	.word	0x00000000


	//----- nvinfo : EIATTR_REGCOUNT
	.align		4
.L_11:
        /*0048*/ 	.byte	0x04, 0x2f
        /*004a*/ 	.short	(.L_13 - .L_12)
	.align		4
.L_12:
        /*004c*/ 	.word	index@(_Z16histogramByBlockPiS_ii)
        /*0050*/ 	.word	0x0000000e


	//----- nvinfo : EIATTR_FRAME_SIZE
	.align		4
.L_13:
        /*0054*/ 	.byte	0x04, 0x11
        /*0056*/ 	.short	(.L_15 - .L_14)
	.align		4
.L_14:
        /*0058*/ 	.word	index@(_Z16histogramByBlockPiS_ii)
        /*005c*/ 	.word	0x00000000


	//----- nvinfo : EIATTR_REGCOUNT
	.align		4
.L_15:
        /*0060*/ 	.byte	0x04, 0x2f
        /*0062*/ 	.short	(.L_17 - .L_16)
	.align		4
.L_16:
        /*0064*/ 	.word	index@(_Z22histogramByBlockSharedPiS_ii)
        /*0068*/ 	.word	0x0000000e


	//----- nvinfo : EIATTR_FRAME_SIZE
	.align		4
.L_17:
        /*006c*/ 	.byte	0x04, 0x11
        /*006e*/ 	.short	(.L_19 - .L_18)
	.align		4
.L_18:
        /*0070*/ 	.word	index@(_Z22histogramByBlockSharedPiS_ii)
        /*0074*/ 	.word	0x00000000


	//----- nvinfo : EIATTR_MIN_STACK_SIZE
	.align		4
.L_19:
        /*0078*/ 	.byte	0x04, 0x12
        /*007a*/ 	.short	(.L_21 - .L_20)
	.align		4
.L_20:
        /*007c*/ 	.word	index@(_Z22histogramByBlockSharedPiS_ii)
        /*0080*/ 	.word	0x00000000


	//----- nvinfo : EIATTR_MIN_STACK_SIZE
	.align		4
.L_21:
        /*0084*/ 	.byte	0x04, 0x12
        /*0086*/ 	.short	(.L_23 - .L_22)
	.align		4
.L_22:
        /*0088*/ 	.word	index@(_Z16histogramByBlockPiS_ii)
        /*008c*/ 	.word	0x00000000


	//----- nvinfo : EIATTR_MIN_STACK_SIZE
	.align		4
.L_23:
        /*0090*/ 	.byte	0x04, 0x12
        /*0092*/ 	.short	(.L_25 - .L_24)
	.align		4
.L_24:
        /*0094*/ 	.word	index@(_Z12sumHistogramPii)
        /*0098*/ 	.word	0x00000000


	//----- nvinfo : EIATTR_MIN_STACK_SIZE
	.align		4
.L_25:
        /*009c*/ 	.byte	0x04, 0x12
        /*009e*/ 	.short	(.L_27 - .L_26)
	.align		4
.L_26:
        /*00a0*/ 	.word	index@(_Z15histogramSharedPiS_ii)
        /*00a4*/ 	.word	0x00000000


	//----- nvinfo : EIATTR_MIN_STACK_SIZE
	.align		4
.L_27:
        /*00a8*/ 	.byte	0x04, 0x12
        /*00aa*/ 	.short	(.L_29 - .L_28)
	.align		4
.L_28:
        /*00ac*/ 	.word	index@(_Z9histogramPiS_ii)
        /*00b0*/ 	.word	0x00000000
.L_29:


//--------------------- .nv.compat                --------------------------
	.section	.nv.compat,"",@"SHT_CUDA_COMPAT_INFO"
	.align	4
        /*0000*/ 	.byte	0x02, 0x09, 0x00, 0x00, 0x02, 0x02, 0x01, 0x00, 0x02, 0x05, 0x05, 0x00, 0x03, 0x07, 0x01, 0x01
        /*0010*/ 	.byte	0x02, 0x03, 0x00, 0x00, 0x02, 0x06, 0x01, 0x00, 0x04, 0x0b, 0x08, 0x00, 0x09, 0x00, 0x00, 0x00
        /*0020*/ 	.byte	0x00, 0x00, 0x00, 0x00


//--------------------- .nv.info._Z22histogramByBlockSharedPiS_ii --------------------------
	.section	.nv.info._Z22histogramByBlockSharedPiS_ii,"",@"SHT_CUDA_INFO"
	.sectionflags	@""
	.align	4


	//----- nvinfo : EIATTR_CUDA_API_VERSION
	.align		4
        /*0000*/ 	.byte	0x04, 0x37
        /*0002*/ 	.short	(.L_31 - .L_30)
.L_30:
        /*0004*/ 	.word	0x00000082


	//----- nvinfo : EIATTR_KPARAM_INFO
	.align		4
.L_31:
        /*0008*/ 	.byte	0x04, 0x17
        /*000a*/ 	.short	(.L_33 - .L_32)
.L_32:
        /*000c*/ 	.word	0x00000000
        /*0010*/ 	.short	0x0003
        /*0012*/ 	.short	0x0014
        /*0014*/ 	.byte	0x00, 0xf0, 0x11, 0x00


	//----- nvinfo : EIATTR_KPARAM_INFO
	.align		4
.L_33:
        /*0018*/ 	.byte	0x04, 0x17
        /*001a*/ 	.short	(.L_35 - .L_34)
.L_34:
        /*001c*/ 	.word	0x00000000
        /*0020*/ 	.short	0x0002
        /*0022*/ 	.short	0x0010
        /*0024*/ 	.byte	0x00, 0xf0, 0x11, 0x00


	//----- nvinfo : EIATTR_KPARAM_INFO
	.align		4
.L_35:
        /*0028*/ 	.byte	0x04, 0x17
        /*002a*/ 	.short	(.L_37 - .L_36)
.L_36:
        /*002c*/ 	.word	0x00000000
        /*0030*/ 	.short	0x0001
        /*0032*/ 	.short	0x0008
        /*0034*/ 	.byte	0x00, 0xf5, 0x21, 0x00


	//----- nvinfo : EIATTR_KPARAM_INFO
	.align		4
.L_37:
        /*0038*/ 	.byte	0x04, 0x17
        /*003a*/ 	.short	(.L_39 - .L_38)
.L_38:
        /*003c*/ 	.word	0x00000000
        /*0040*/ 	.short	0x0000
        /*0042*/ 	.short	0x0000
        /*0044*/ 	.byte	0x00, 0xf5, 0x21, 0x00


	//----- nvinfo : EIATTR_SPARSE_MMA_MASK
	.align		4
.L_39:
        /*0048*/ 	.byte	0x03, 0x50
        /*004a*/ 	.short	0x0000


	//----- nvinfo : EIATTR_MAXREG_COUNT
	.align		4
        /*004c*/ 	.byte	0x03, 0x1b
        /*004e*/ 	.short	0x00ff


	//----- nvinfo : EIATTR_MERCURY_ISA_VERSION
	.align		4
        /*0050*/ 	.byte	0x03, 0x5f
        /*0052*/ 	.short	0x0101


	//----- nvinfo : EIATTR_VRC_CTA_INIT_COUNT
	.align		4
        /*0054*/ 	.byte	0x02, 0x4a
	.zero		1
	.zero		1


	//----- nvinfo : EIATTR_EXIT_INSTR_OFFSETS
	.align		4
        /*0058*/ 	.byte	0x04, 0x1c
        /*005a*/ 	.short	(.L_41 - .L_40)


	//   ....[0]....
.L_40:
        /*005c*/ 	.word	0x00000070


	//   ....[1]....
        /*0060*/ 	.word	0x00000270


	//----- nvinfo : EIATTR_CBANK_PARAM_SIZE
	.align		4
.L_41:
        /*0064*/ 	.byte	0x03, 0x19
        /*0066*/ 	.short	0x0018


	//----- nvinfo : EIATTR_PARAM_CBANK
	.align		4
        /*0068*/ 	.byte	0x04, 0x0a
        /*006a*/ 	.short	(.L_43 - .L_42)
	.align		4
.L_42:
        /*006c*/ 	.word	index@(.nv.constant0._Z22histogramByBlockSharedPiS_ii)
        /*0070*/ 	.short	0x0380
        /*0072*/ 	.short	0x0018


	//----- nvinfo : EIATTR_SW_WAR
	.align		4
.L_43:
        /*0074*/ 	.byte	0x04, 0x36
        /*0076*/ 	.short	(.L_45 - .L_44)
.L_44:
        /*0078*/ 	.word	0x00000008
.L_45:


//--------------------- .nv.info._Z16histogramByBlockPiS_ii --------------------------
	.section	.nv.info._Z16histogramByBlockPiS_ii,"",@"SHT_CUDA_INFO"
	.sectionflags	@""
	.align	4


	//----- nvinfo : EIATTR_CUDA_API_VERSION
	.align		4
        /*0000*/ 	.byte	0x04, 0x37
        /*0002*/ 	.short	(.L_47 - .L_46)
.L_46:
        /*0004*/ 	.word	0x00000082


	//----- nvinfo : EIATTR_KPARAM_INFO
	.align		4
.L_47:
        /*0008*/ 	.byte	0x04, 0x17
        /*000a*/ 	.short	(.L_49 - .L_48)
.L_48:
        /*000c*/ 	.word	0x00000000
        /*0010*/ 	.short	0x0003
        /*0012*/ 	.short	0x0014
        /*0014*/ 	.byte	0x00, 0xf0, 0x11, 0x00


	//----- nvinfo : EIATTR_KPARAM_INFO
	.align		4
.L_49:
        /*0018*/ 	.byte	0x04, 0x17
        /*001a*/ 	.short	(.L_51 - .L_50)
.L_50:
        /*001c*/ 	.word	0x00000000
        /*0020*/ 	.short	0x0002
        /*0022*/ 	.short	0x0010
        /*0024*/ 	.byte	0x00, 0xf0, 0x11, 0x00


	//----- nvinfo : EIATTR_KPARAM_INFO
	.align		4
.L_51:
        /*0028*/ 	.byte	0x04, 0x17
        /*002a*/ 	.short	(.L_53 - .L_52)
.L_52:
        /*002c*/ 	.word	0x00000000
        /*0030*/ 	.short	0x0001
        /*0032*/ 	.short	0x0008
        /*0034*/ 	.byte	0x00, 0xf5, 0x21, 0x00


	//----- nvinfo : EIATTR_KPARAM_INFO
	.align		4
.L_53:
        /*0038*/ 	.byte	0x04, 0x17
        /*003a*/ 	.short	(.L_55 - .L_54)
.L_54:
        /*003c*/ 	.word	0x00000000
        /*0040*/ 	.short	0x0000
        /*0042*/ 	.short	0x0000
        /*0044*/ 	.byte	0x00, 0xf5, 0x21, 0x00


	//----- nvinfo : EIATTR_SPARSE_MMA_MASK
	.align		4
.L_55:
        /*0048*/ 	.byte	0x03, 0x50
        /*004a*/ 	.short	0x0000


	//----- nvinfo : EIATTR_MAXREG_COUNT
	.align		4
        /*004c*/ 	.byte	0x03, 0x1b
        /*004e*/ 	.short	0x00ff


	//----- nvinfo : EIATTR_MERCURY_ISA_VERSION
	.align		4
        /*0050*/ 	.byte	0x03, 0x5f
        /*0052*/ 	.short	0x0101


	//----- nvinfo : EIATTR_VRC_CTA_INIT_COUNT
	.align		4
        /*0054*/ 	.byte	0x02, 0x4a
	.zero		1
	.zero		1


	//----- nvinfo : EIATTR_EXIT_INSTR_OFFSETS
	.align		4
        /*0058*/ 	.byte	0x04, 0x1c
        /*005a*/ 	.short	(.L_57 - .L_56)


	//   ....[0]....
.L_56:
        /*005c*/ 	.word	0x00000070


	//   ....[1]....
        /*0060*/ 	.word	0x00000270


	//----- nvinfo : EIATTR_CBANK_PARAM_SIZE
	.align		4
.L_57:
        /*0064*/ 	.byte	0x03, 0x19
        /*0066*/ 	.short	0x0018


	//----- nvinfo : EIATTR_PARAM_CBANK
	.align		4
        /*0068*/ 	.byte	0x04, 0x0a
        /*006a*/ 	.short	(.L_59 - .L_58)
	.align		4
.L_58:
        /*006c*/ 	.word	index@(.nv.constant0._Z16histogramByBlockPiS_ii)
        /*0070*/ 	.short	0x0380
        /*0072*/ 	.short	0x0018


	//----- nvinfo : EIATTR_SW_WAR
	.align		4
.L_59:
        /*0074*/ 	.byte	0x04, 0x36
        /*0076*/ 	.short	(.L_61 - .L_60)
.L_60:
        /*0078*/ 	.word	0x00000008
.L_61:


//--------------------- .nv.info._Z12sumHistogramPii --------------------------
	.section	.nv.info._Z12sumHistogramPii,"",@"SHT_CUDA_INFO"
	.sectionflags	@""
	.align	4


	//----- nvinfo : EIATTR_CUDA_API_VERSION
	.align		4
        /*0000*/ 	.byte	0x04, 0x37
        /*0002*/ 	.short	(.L_63 - .L_62)
.L_62:
        /*0004*/ 	.word	0x00000082


	//----- nvinfo : EIATTR_KPARAM_INFO
	.align		4
.L_63:
        /*0008*/ 	.byte	0x04, 0x17
        /*000a*/ 	.short	(.L_65 - .L_64)
.L_64:
        /*000c*/ 	.word	0x00000000
        /*0010*/ 	.short	0x0001
        /*0012*/ 	.short	0x0008
        /*0014*/ 	.byte	0x00, 0xf0, 0x11, 0x00


	//----- nvinfo : EIATTR_KPARAM_INFO
	.align		4
.L_65:
        /*0018*/ 	.byte	0x04, 0x17
        /*001a*/ 	.short	(.L_67 - .L_66)
.L_66:
        /*001c*/ 	.word	0x00000000
        /*0020*/ 	.short	0x0000
        /*0022*/ 	.short	0x0000
        /*0024*/ 	.byte	0x00, 0xf5, 0x21, 0x00


	//----- nvinfo : EIATTR_SPARSE_MMA_MASK
	.align		4
.L_67:
        /*0028*/ 	.byte	0x03, 0x50
        /*002a*/ 	.short	0x0000


	//----- nvinfo : EIATTR_MAXREG_COUNT
	.align		4
        /*002c*/ 	.byte	0x03, 0x1b
        /*002e*/ 	.short	0x00ff


	//----- nvinfo : EIATTR_MERCURY_ISA_VERSION
	.align		4
        /*0030*/ 	.byte	0x03, 0x5f
        /*0032*/ 	.short	0x0101


	//----- nvinfo : EIATTR_VRC_CTA_INIT_COUNT
	.align		4
        /*0034*/ 	.byte	0x02, 0x4a
	.zero		1
	.zero		1


	//----- nvinfo : EIATTR_EXIT_INSTR_OFFSETS
	.align		4
        /*0038*/ 	.byte	0x04, 0x1c
        /*003a*/ 	.short	(.L_69 - .L_68)


	//   ....[0]....
.L_68:
        /*003c*/ 	.word	0x00000110


	//----- nvinfo : EIATTR_CBANK_PARAM_SIZE
	.align		4
.L_69:
        /*0040*/ 	.byte	0x03, 0x19
        /*0042*/ 	.short	0x000c


	//----- nvinfo : EIATTR_PARAM_CBANK
	.align		4
        /*0044*/ 	.byte	0x04, 0x0a
        /*0046*/ 	.short	(.L_71 - .L_70)
	.align		4
.L_70:
        /*0048*/ 	.word	index@(.nv.constant0._Z12sumHistogramPii)
        /*004c*/ 	.short	0x0380
        /*004e*/ 	.short	0x000c


	//----- nvinfo : EIATTR_SW_WAR
	.align		4
.L_71:
        /*0050*/ 	.byte	0x04, 0x36
        /*0052*/ 	.short	(.L_73 - .L_72)
.L_72:
        /*0054*/ 	.word	0x00000008
.L_73:


//--------------------- .nv.info._Z15histogramSharedPiS_ii --------------------------
	.section	.nv.info._Z15histogramSharedPiS_ii,"",@"SHT_CUDA_INFO"
	.sectionflags	@""
	.align	4


	//----- nvinfo : EIATTR_CUDA_API_VERSION
	.align		4
        /*0000*/ 	.byte	0x04, 0x37
        /*0002*/ 	.short	(.L_75 - .L_74)
.L_74:
        /*0004*/ 	.word	0x00000082


	//----- nvinfo : EIATTR_KPARAM_INFO
	.align		4
.L_75:
        /*0008*/ 	.byte	0x04, 0x17
        /*000a*/ 	.short	(.L_77 - .L_76)
.L_76:
        /*000c*/ 	.word	0x00000000
        /*0010*/ 	.short	0x0003
        /*0012*/ 	.short	0x0014
        /*0014*/ 	.byte	0x00, 0xf0, 0x11, 0x00


	//----- nvinfo : EIATTR_KPARAM_INFO
	.align		4
.L_77:
        /*0018*/ 	.byte	0x04, 0x17
        /*001a*/ 	.short	(.L_79 - .L_78)
.L_78:
        /*001c*/ 	.word	0x00000000
        /*0020*/ 	.short	0x0002
        /*0022*/ 	.short	0x0010
        /*0024*/ 	.byte	0x00, 0xf0, 0x11, 0x00


	//----- nvinfo : EIATTR_KPARAM_INFO
	.align		4
.L_79:
        /*0028*/ 	.byte	0x04, 0x17
        /*002a*/ 	.short	(.L_81 - .L_80)
.L_80:
        /*002c*/ 	.word	0x00000000
        /*0030*/ 	.short	0x0001
        /*0032*/ 	.short	0x0008
        /*0034*/ 	.byte	0x00, 0xf5, 0x21, 0x00


	//----- nvinfo : EIATTR_KPARAM_INFO
	.align		4
.L_81:
        /*0038*/ 	.byte	0x04, 0x17
        /*003a*/ 	.short	(.L_83 - .L_82)
.L_82:
        /*003c*/ 	.word	0x00000000
        /*0040*/ 	.short	0x0000
        /*0042*/ 	.short	0x0000
        /*0044*/ 	.byte	0x00, 0xf5, 0x21, 0x00


	//----- nvinfo : EIATTR_SPARSE_MMA_MASK
	.align		4
.L_83:
        /*0048*/ 	.byte	0x03, 0x50
        /*004a*/ 	.short	0x0000


	//----- nvinfo : EIATTR_MAXREG_COUNT
	.align		4
        /*004c*/ 	.byte	0x03, 0x1b
        /*004e*/ 	.short	0x00ff


	//----- nvinfo : EIATTR_NUM_BARRIERS
	.align		4
        /*0050*/ 	.byte	0x02, 0x4c
        /*0052*/ 	.byte	0x01
	.zero		1


	//----- nvinfo : EIATTR_MERCURY_ISA_VERSION
	.align		4
        /*0054*/ 	.byte	0x03, 0x5f
        /*0056*/ 	.short	0x0101


	//----- nvinfo : EIATTR_INT_WARP_WIDE_INSTR_OFFSETS
	.align		4
        /*0058*/ 	.byte	0x04, 0x31
        /*005a*/ 	.short	(.L_85 - .L_84)


	//   ....[0]....
.L_84:
        /*005c*/ 	.word	0x00000570


	//   ....[1]....
        /*0060*/ 	.word	0x000007c0


	//   ....[2]....
        /*0064*/ 	.word	0x00000980


	//   ....[3]....
        /*0068*/ 	.word	0x00000aa0


	//----- nvinfo : EIATTR_VRC_CTA_INIT_COUNT
	.align		4
.L_85:
        /*006c*/ 	.byte	0x02, 0x4a
	.zero		1
	.zero		1


	//----- nvinfo : EIATTR_EXIT_INSTR_OFFSETS
	.align		4
        /*0070*/ 	.byte	0x04, 0x1c
        /*0072*/ 	.short	(.L_87 - .L_86)


	//   ....[0]....
.L_86:
        /*0074*/ 	.word	0x00000450


	//   ....[1]....
        /*0078*/ 	.word	0x00000750


	//   ....[2]....
        /*007c*/ 	.word	0x00000900


	//   ....[3]....
        /*0080*/ 	.word	0x00000a60


	//   ....[4]....
        /*0084*/ 	.word	0x00000b50


	//----- nvinfo : EIATTR_CRS_STACK_SIZE
	.align		4
.L_87:
        /*0088*/ 	.byte	0x04, 0x1e
        /*008a*/ 	.short	(.L_89 - .L_88)
.L_88:
        /*008c*/ 	.word	0x00000000


	//----- nvinfo : EIATTR_CBANK_PARAM_SIZE
	.align		4
.L_89:
        /*0090*/ 	.byte	0x03, 0x19
        /*0092*/ 	.short	0x0018


	//----- nvinfo : EIATTR_PARAM_CBANK
	.align		4
        /*0094*/ 	.byte	0x04, 0x0a
        /*0096*/ 	.short	(.L_91 - .L_90)
	.align		4
.L_90:
        /*0098*/ 	.word	index@(.nv.constant0._Z15histogramSharedPiS_ii)
        /*009c*/ 	.short	0x0380
        /*009e*/ 	.short	0x0018


	//----- nvinfo : EIATTR_SW_WAR
	.align		4
.L_91:
        /*00a0*/ 	.byte	0x04, 0x36
        /*00a2*/ 	.short	(.L_93 - .L_92)
.L_92:
        /*00a4*/ 	.word	0x00000008
.L_93:


//--------------------- .nv.info._Z9histogramPiS_ii --------------------------
	.section	.nv.info._Z9histogramPiS_ii,"",@"SHT_CUDA_INFO"
	.sectionflags	@""
	.align	4


	//----- nvinfo : EIATTR_CUDA_API_VERSION
	.align		4
        /*0000*/ 	.byte	0x04, 0x37
        /*0002*/ 	.short	(.L_95 - .L_94)
.L_94:
        /*0004*/ 	.word	0x00000082


	//----- nvinfo : EIATTR_KPARAM_INFO
	.align		4
.L_95:
        /*0008*/ 	.byte	0x04, 0x17
        /*000a*/ 	.short	(.L_97 - .L_96)
.L_96:
        /*000c*/ 	.word	0x00000000
        /*0010*/ 	.short	0x0003
        /*0012*/ 	.short	0x0014
        /*0014*/ 	.byte	0x00, 0xf0, 0x11, 0x00


	//----- nvinfo : EIATTR_KPARAM_INFO
	.align		4
.L_97:
        /*0018*/ 	.byte	0x04, 0x17
        /*001a*/ 	.short	(.L_99 - .L_98)
.L_98:
        /*001c*/ 	.word	0x00000000
        /*0020*/ 	.short	0x0002
        /*0022*/ 	.short	0x0010
        /*0024*/ 	.byte	0x00, 0xf0, 0x11, 0x00


	//----- nvinfo : EIATTR_KPARAM_INFO
	.align		4
.L_99:
        /*0028*/ 	.byte	0x04, 0x17
        /*002a*/ 	.short	(.L_101 - .L_100)
.L_100:
        /*002c*/ 	.word	0x00000000
        /*0030*/ 	.short	0x0001
        /*0032*/ 	.short	0x0008
        /*0034*/ 	.byte	0x00, 0xf5, 0x21, 0x00


	//----- nvinfo : EIATTR_KPARAM_INFO
	.align		4
.L_101:
        /*0038*/ 	.byte	0x04, 0x17
        /*003a*/ 	.short	(.L_103 - .L_102)
.L_102:
        /*003c*/ 	.word	0x00000000
        /*0040*/ 	.short	0x0000
        /*0042*/ 	.short	0x0000
        /*0044*/ 	.byte	0x00, 0xf5, 0x21, 0x00


	//----- nvinfo : EIATTR_SPARSE_MMA_MASK
	.align		4
.L_103:
        /*0048*/ 	.byte	0x03, 0x50
        /*004a*/ 	.short	0x0000


	//----- nvinfo : EIATTR_MAXREG_COUNT
	.align		4
        /*004c*/ 	.byte	0x03, 0x1b
        /*004e*/ 	.short	0x00ff


	//----- nvinfo : EIATTR_MERCURY_ISA_VERSION
	.align		4
        /*0050*/ 	.byte	0x03, 0x5f
        /*0052*/ 	.short	0x0101


	//----- nvinfo : EIATTR_VRC_CTA_INIT_COUNT
	.align		4
        /*0054*/ 	.byte	0x02, 0x4a
	.zero		1
	.zero		1


	//----- nvinfo : EIATTR_EXIT_INSTR_OFFSETS
	.align		4
        /*0058*/ 	.byte	0x04, 0x1c
        /*005a*/ 	.short	(.L_105 - .L_104)


	//   ....[0]....
.L_104:
        /*005c*/ 	.word	0x00000070


	//   ....[1]....
        /*0060*/ 	.word	0x00000260


	//----- nvinfo : EIATTR_CBANK_PARAM_SIZE
	.align		4
.L_105:
        /*0064*/ 	.byte	0x03, 0x19
        /*0066*/ 	.short	0x0018


	//----- nvinfo : EIATTR_PARAM_CBANK
	.align		4
        /*0068*/ 	.byte	0x04, 0x0a
        /*006a*/ 	.short	(.L_107 - .L_106)
	.align		4
.L_106:
        /*006c*/ 	.word	index@(.nv.constant0._Z9histogramPiS_ii)
        /*0070*/ 	.short	0x0380
        /*0072*/ 	.short	0x0018


	//----- nvinfo : EIATTR_SW_WAR
	.align		4
.L_107:
        /*0074*/ 	.byte	0x04, 0x36
        /*0076*/ 	.short	(.L_109 - .L_108)
.L_108:
        /*0078*/ 	.word	0x00000008
.L_109:


//--------------------- .nv.callgraph             --------------------------
	.section	.nv.callgraph,"",@"SHT_CUDA_CALLGRAPH"
	.align	4
	.sectionentsize	8
	.align		4
        /*0000*/ 	.word	0x00000000
	.align		4
        /*0004*/ 	.word	0xffffffff
	.align		4
        /*0008*/ 	.word	0x00000000
	.align		4
        /*000c*/ 	.word	0xfffffffe
	.align		4
        /*0010*/ 	.word	0x00000000
	.align		4
        /*0014*/ 	.word	0xfffffffd
	.align		4
        /*0018*/ 	.word	0x00000000
	.align		4
        /*001c*/ 	.word	0xfffffffc


//--------------------- .text._Z22histogramByBlockSharedPiS_ii --------------------------
	.section	.text._Z22histogramByBlockSharedPiS_ii,"ax",@progbits
	.align	128
        .global         _Z22histogramByBlockSharedPiS_ii
        .type           _Z22histogramByBlockSharedPiS_ii,@function
        .size           _Z22histogramByBlockSharedPiS_ii,(.L_x_11 - _Z22histogramByBlockSharedPiS_ii)
        .other          _Z22histogramByBlockSharedPiS_ii,@"STO_CUDA_ENTRY STV_DEFAULT"
_Z22histogramByBlockSharedPiS_ii:
.text._Z22histogramByBlockSharedPiS_ii:
[----:B------:R-:W-:Y:S01]  /*0000*/  LDC R1, c[0x0][0x37c] ;  /* 0x0000df00ff017b82 */ /* 0x000fe20000000800 */
[----:B------:R-:W0:Y:S01]  /*0010*/  S2R R7, SR_CTAID.X ;  /* 0x0000000000077919 */ /* 0x000e220000002500 */
[----:B------:R-:W0:Y:S01]  /*0020*/  LDCU UR4, c[0x0][0x360] ;  /* 0x00006c00ff0477ac */ /* 0x000e220008000800 */
[----:B------:R-:W0:Y:S01]  /*0030*/  S2R R0, SR_TID.X ;  /* 0x0000000000007919 */ /* 0x000e220000002100 */
[----:B------:R-:W1:Y:S01]  /*0040*/  LDCU UR5, c[0x0][0x390] ;  /* 0x00007200ff0577ac */ /* 0x000e620008000800 */
[----:B0-----:R-:W-:-:S05]  /*0050*/  IMAD R5, R7, UR4, R0 ;  /* 0x0000000407057c24 */ /* 0x001fca000f8e0200 */
[----:B-1----:R-:W-:-:S13]  /*0060*/  ISETP.GE.AND P0, PT, R5, UR5, PT ;  /* 0x0000000505007c0c */ /* 0x002fda000bf06270 */
[----:B------:R-:W-:Y:S05]  /*0070*/  @P0 EXIT ;  /* 0x000000000000094d */ /* 0x000fea0003800000 */
[----:B------:R-:W0:Y:S01]  /*0080*/  LDC.64 R2, c[0x0][0x380] ;  /* 0x0000e000ff027b82 */ /* 0x000e220000000a00 */
[----:B------:R-:W1:Y:S07]  /*0090*/  LDCU.64 UR4, c[0x0][0x358] ;  /* 0x00006b00ff0477ac */ /* 0x000e6e0008000a00 */
[----:B------:R-:W2:Y:S01]  /*00a0*/  LDC R6, c[0x0][0x394] ;  /* 0x0000e500ff067b82 */ /* 0x000ea20000000800 */
[----:B0-----:R-:W-:-:S06]  /*00b0*/  IMAD.WIDE R2, R5, 0x4, R2 ;  /* 0x0000000405027825 */ /* 0x001fcc00078e0202 */
[----:B-1----:R-:W3:Y:S01]  /*00c0*/  LDG.E R2, desc[UR4][R2.64] ;  /* 0x0000000402027981 */ /* 0x002ee2000c1e1900 */
[----:B--2---:R-:W-:-:S04]  /*00d0*/  IABS R9, R6 ;  /* 0x0000000600097213 */ /* 0x004fc80000000000 */
[----:B------:R-:W0:Y:S08]  /*00e0*/  I2F.RP R0, R9 ;  /* 0x0000000900007306 */ /* 0x000e300000209400 */
[----:B0-----:R-:W0:Y:S02]  /*00f0*/  MUFU.RCP R0, R0 ;  /* 0x0000000000007308 */ /* 0x001e240000001000 */
[----:B0-----:R-:W-:-:S06]  /*0100*/  VIADD R4, R0, 0xffffffe ;  /* 0x0ffffffe00047836 */ /* 0x001fcc0000000000 */
[----:B------:R0:W1:Y:S02]  /*0110*/  F2I.FTZ.U32.TRUNC.NTZ R5, R4 ;  /* 0x0000000400057305 */ /* 0x000064000021f000 */
[----:B0-----:R-:W-:Y:S02]  /*0120*/  HFMA2 R4, -RZ, RZ, 0, 0 ;  /* 0x00000000ff047431 */ /* 0x001fe400000001ff */
[----:B-1----:R-:W-:-:S04]  /*0130*/  IMAD.MOV R8, RZ, RZ, -R5 ;  /* 0x000000ffff087224 */ /* 0x002fc800078e0a05 */
[----:B------:R-:W-:-:S04]  /*0140*/  IMAD R11, R8, R9, RZ ;  /* 0x00000009080b7224 */ /* 0x000fc800078e02ff */
[----:B------:R-:W-:Y:S01]  /*0150*/  IMAD.HI.U32 R5, R5, R11, R4 ;  /* 0x0000000b05057227 */ /* 0x000fe200078e0004 */
[----:B---3--:R-:W-:Y:S02]  /*0160*/  IABS R8, R2 ;  /* 0x0000000200087213 */ /* 0x008fe40000000000 */
[----:B------:R-:W-:Y:S02]  /*0170*/  ISETP.GE.AND P2, PT, R2, RZ, PT ;  /* 0x000000ff0200720c */ /* 0x000fe40003f46270 */
[----:B------:R-:W0:Y:S01]  /*0180*/  LDC.64 R2, c[0x0][0x388] ;  /* 0x0000e200ff027b82 */ /* 0x000e220000000a00 */
[----:B------:R-:W-:-:S04]  /*0190*/  IMAD.HI.U32 R5, R5, R8, RZ ;  /* 0x0000000805057227 */ /* 0x000fc800078e00ff */
[----:B------:R-:W-:-:S04]  /*01a0*/  IMAD.MOV R5, RZ, RZ, -R5 ;  /* 0x000000ffff057224 */ /* 0x000fc800078e0a05 */
[----:B------:R-:W-:-:S05]  /*01b0*/  IMAD R0, R9, R5, R8 ;  /* 0x0000000509007224 */ /* 0x000fca00078e0208 */
[----:B------:R-:W-:-:S13]  /*01c0*/  ISETP.GT.U32.AND P0, PT, R9, R0, PT ;  /* 0x000000000900720c */ /* 0x000fda0003f04070 */
[----:B------:R-:W-:Y:S02]  /*01d0*/  @!P0 IADD3 R0, PT, PT, R0, -R9, RZ ;  /* 0x8000000900008210 */ /* 0x000fe40007ffe0ff */
[----:B------:R-:W-:Y:S02]  /*01e0*/  ISETP.NE.AND P0, PT, R6, RZ, PT ;  /* 0x000000ff0600720c */ /* 0x000fe40003f05270 */
[----:B------:R-:W-:-:S13]  /*01f0*/  ISETP.GT.U32.AND P1, PT, R9, R0, PT ;  /* 0x000000000900720c */ /* 0x000fda0003f24070 */
[----:B------:R-:W-:-:S05]  /*0200*/  @!P1 IMAD.IADD R0, R0, 0x1, -R9 ;  /* 0x0000000100009824 */ /* 0x000fca00078e0a09 */
[----:B------:R-:W-:Y:S02]  /*0210*/  @!P2 IADD3 R0, PT, PT, -R0, RZ, RZ ;  /* 0x000000ff0000a210 */ /* 0x000fe40007ffe1ff */
[----:B------:R-:W-:-:S05]  /*0220*/  @!P0 LOP3.LUT R0, RZ, R6, RZ, 0x33, !PT ;  /* 0x00000006ff008212 */ /* 0x000fca00078e33ff */
[----:B------:R-:W-:Y:S01]  /*0230*/  IMAD R5, R7, R6, R0 ;  /* 0x0000000607057224 */ /* 0x000fe200078e0200 */
[----:B------:R-:W-:-:S03]  /*0240*/  MOV R7, 0x1 ;  /* 0x0000000100077802 */ /* 0x000fc60000000f00 */
[----:B0-----:R-:W-:-:S05]  /*0250*/  IMAD.WIDE R2, R5, 0x4, R2 ;  /* 0x0000000405027825 */ /* 0x001fca00078e0202 */
[----:B------:R-:W-:Y:S01]  /*0260*/  REDG.E.ADD.STRONG.GPU desc[UR4][R2.64], R7 ;  /* 0x000000070200798e */ /* 0x000fe2000c12e104 */
[----:B------:R-:W-:Y:S05]  /*0270*/  EXIT ;  /* 0x000000000000794d */ /* 0x000fea0003800000 */
.L_x_0:
[----:B------:R-:W-:-:S00]  /*0280*/  BRA `(.L_x_0) ;  /* 0xfffffffc00fc7947 */ /* 0x000fc0000383ffff */
[----:B------:R-:W-:-:S00]  /*0290*/  NOP ;  /* 0x0000000000007918 */ /* 0x000fc00000000000 */
        /* <DEDUP_REMOVED lines=14> */
.L_x_11:


//--------------------- .text._Z16histogramByBlockPiS_ii --------------------------
	.section	.text._Z16histogramByBlockPiS_ii,"ax",@progbits
	.align	128
        .global         _Z16histogramByBlockPiS_ii
        .type           _Z16histogramByBlockPiS_ii,@function
        .size           _Z16histogramByBlockPiS_ii,(.L_x_12 - _Z16histogramByBlockPiS_ii)
        .other          _Z16histogramByBlockPiS_ii,@"STO_CUDA_ENTRY STV_DEFAULT"
_Z16histogramByBlockPiS_ii:
.text._Z16histogramByBlockPiS_ii:
        /* <DEDUP_REMOVED lines=40> */
.L_x_1:
        /* <DEDUP_REMOVED lines=16> */
.L_x_12:


//--------------------- .text._Z12sumHistogramPii --------------------------
	.section	.text._Z12sumHistogramPii,"ax",@progbits
	.align	128
        .global         _Z12sumHistogramPii
        .type           _Z12sumHistogramPii,@function
        .size           _Z12sumHistogramPii,(.L_x_13 - _Z12sumHistogramPii)
        .other          _Z12sumHistogramPii,@"STO_CUDA_ENTRY STV_DEFAULT"
_Z12sumHistogramPii:
.text._Z12sumHistogramPii:
[----:B------:R-:W-:Y:S01]  /*0000*/  LDC R1, c[0x0][0x37c] ;  /* 0x0000df00ff017b82 */ /* 0x000fe20000000800 */
[----:B------:R-:W0:Y:S01]  /*0010*/  S2R R3, SR_CTAID.X ;  /* 0x0000000000037919 */ /* 0x000e220000002500 */
[----:B------:R-:W1:Y:S06]  /*0020*/  LDCU UR7, c[0x0][0x388] ;  /* 0x00007100ff0777ac */ /* 0x000e6c0008000800 */
[----:B------:R-:W2:Y:S01]  /*0030*/  LDC.64 R4, c[0x0][0x380] ;  /* 0x0000e000ff047b82 */ /* 0x000ea20000000a00 */
[----:B------:R-:W3:Y:S01]  /*0040*/  S2R R7, SR_TID.X ;  /* 0x0000000000077919 */ /* 0x000ee20000002100 */
[----:B------:R-:W3:Y:S01]  /*0050*/  LDCU UR6, c[0x0][0x360] ;  /* 0x00006c00ff0677ac */ /* 0x000ee20008000800 */
[----:B------:R-:W4:Y:S01]  /*0060*/  LDCU.64 UR4, c[0x0][0x358] ;  /* 0x00006b00ff0477ac */ /* 0x000f220008000a00 */
[----:B0-----:R-:W-:-:S04]  /*0070*/  LOP3.LUT R0, RZ, R3, RZ, 0x33, !PT ;  /* 0x00000003ff007212 */ /* 0x001fc800078e33ff */
[----:B-1----:R-:W-:Y:S01]  /*0080*/  IADD3 R0, PT, PT, R0, UR7, RZ ;  /* 0x0000000700007c10 */ /* 0x002fe2000fffe0ff */
[----:B---3--:R-:W-:-:S04]  /*0090*/  IMAD R3, R3, UR6, R7 ;  /* 0x0000000603037c24 */ /* 0x008fc8000f8e0207 */
[----:B------:R-:W-:Y:S02]  /*00a0*/  IMAD R7, R0, UR6, R7 ;  /* 0x0000000600077c24 */ /* 0x000fe4000f8e0207 */
[----:B--2---:R-:W-:-:S04]  /*00b0*/  IMAD.WIDE R2, R3, 0x4, R4 ;  /* 0x0000000403027825 */ /* 0x004fc800078e0204 */
[----:B------:R-:W-:Y:S01]  /*00c0*/  IMAD.WIDE R4, R7, 0x4, R4 ;  /* 0x0000000407047825 */ /* 0x000fe200078e0204 */
[----:B----4-:R-:W2:Y:S05]  /*00d0*/  LDG.E R0, desc[UR4][R2.64] ;  /* 0x0000000402007981 */ /* 0x010eaa000c1e1900 */
[----:B------:R-:W2:Y:S02]  /*00e0*/  LDG.E R5, desc[UR4][R4.64] ;  /* 0x0000000404057981 */ /* 0x000ea4000c1e1900 */
[----:B--2---:R-:W-:-:S05]  /*00f0*/  IADD3 R7, PT, PT, R0, R5, RZ ;  /* 0x0000000500077210 */ /* 0x004fca0007ffe0ff */
[----:B------:R-:W-:Y:S01]  /*0100*/  STG.E desc[UR4][R2.64], R7 ;  /* 0x0000000702007986 */ /* 0x000fe2000c101904 */
[----:B------:R-:W-:Y:S05]  /*0110*/  EXIT ;  /* 0x000000000000794d */ /* 0x000fea0003800000 */
.L_x_2:
        /* <DEDUP_REMOVED lines=14> */
.L_x_13:


//--------------------- .text._Z15histogramSharedPiS_ii --------------------------
	.section	.text._Z15histogramSharedPiS_ii,"ax",@progbits
	.align	128
        .global         _Z15histogramSharedPiS_ii
        .type           _Z15histogramSharedPiS_ii,@function
        .size           _Z15histogramSharedPiS_ii,(.L_x_14 - _Z15histogramSharedPiS_ii)
        .other          _Z15histogramSharedPiS_ii,@"STO_CUDA_ENTRY STV_DEFAULT"
_Z15histogramSharedPiS_ii:
.text._Z15histogramSharedPiS_ii:
[----:B------:R-:W-:Y:S01]  /*0000*/  LDC R1, c[0x0][0x37c] ;  /* 0x0000df00ff017b82 */ /* 0x000fe20000000800 */
[----:B------:R-:W0:Y:S01]  /*0010*/  LDCU UR4, c[0x0][0x360] ;  /* 0x00006c00ff0477ac */ /* 0x000e220008000800 */
[----:B------:R-:W1:Y:S01]  /*0020*/  S2R R5, SR_CTAID.X ;  /* 0x0000000000057919 */ /* 0x000e620000002500 */
[----:B------:R-:W-:Y:S01]  /*0030*/  BSSY.RECONVERGENT B0, `(.L_x_3) ;  /* 0x0000040000007945 */ /* 0x000fe20003800200 */
[----:B------:R-:W2:Y:S01]  /*0040*/  LDCU.64 UR10, c[0x0][0x358] ;  /* 0x00006b00ff0a77ac */ /* 0x000ea20008000a00 */
[----:B------:R-:W1:Y:S01]  /*0050*/  S2R R6, SR_TID.X ;  /* 0x0000000000067919 */ /* 0x000e620000002100 */
[----:B0-----:R-:W0:Y:S01]  /*0060*/  I2F.U32.RP R0, UR4 ;  /* 0x0000000400007d06 */ /* 0x001e220008209000 */
[----:B------:R-:W-:-:S07]  /*0070*/  ISETP.NE.U32.AND P1, PT, RZ, UR4, PT ;  /* 0x00000004ff007c0c */ /* 0x000fce000bf25070 */
[----:B0-----:R-:W0:Y:S01]  /*0080*/  MUFU.RCP R0, R0 ;  /* 0x0000000000007308 */ /* 0x001e220000001000 */
[----:B-1----:R-:W-:Y:S02]  /*0090*/  IMAD R5, R5, UR4, R6 ;  /* 0x0000000405057c24 */ /* 0x002fe4000f8e0206 */
[----:B0-----:R-:W-:Y:S02]  /*00a0*/  VIADD R2, R0, 0xffffffe ;  /* 0x0ffffffe00027836 */ /* 0x001fe40000000000 */
[----:B------:R-:W0:Y:S03]  /*00b0*/  LDC R0, c[0x0][0x394] ;  /* 0x0000e500ff007b82 */ /* 0x000e260000000800 */
[----:B------:R1:W3:Y:S02]  /*00c0*/  F2I.FTZ.U32.TRUNC.NTZ R3, R2 ;  /* 0x0000000200037305 */ /* 0x0002e4000021f000 */
[----:B-1----:R-:W-:-:S02]  /*00d0*/  IMAD.MOV.U32 R2, RZ, RZ, RZ ;  /* 0x000000ffff027224 */ /* 0x002fc400078e00ff */
[----:B---3--:R-:W-:-:S04]  /*00e0*/  IMAD.MOV R7, RZ, RZ, -R3 ;  /* 0x000000ffff077224 */ /* 0x008fc800078e0a03 */
[----:B------:R-:W-:-:S04]  /*00f0*/  IMAD R7, R7, UR4, RZ ;  /* 0x0000000407077c24 */ /* 0x000fc8000f8e02ff */
[----:B------:R-:W-:-:S06]  /*0100*/  IMAD.HI.U32 R4, R3, R7, R2 ;  /* 0x0000000703047227 */ /* 0x000fcc00078e0002 */
[----:B------:R-:W-:-:S05]  /*0110*/  IMAD.HI.U32 R4, R4, R5, RZ ;  /* 0x0000000504047227 */ /* 0x000fca00078e00ff */
[----:B------:R-:W-:-:S05]  /*0120*/  IADD3 R4, PT, PT, -R4, RZ, RZ ;  /* 0x000000ff04047210 */ /* 0x000fca0007ffe1ff */
[----:B------:R-:W-:-:S05]  /*0130*/  IMAD R3, R4, UR4, R5 ;  /* 0x0000000404037c24 */ /* 0x000fca000f8e0205 */
[----:B------:R-:W-:-:S13]  /*0140*/  ISETP.GE.U32.AND P0, PT, R3, UR4, PT ;  /* 0x0000000403007c0c */ /* 0x000fda000bf06070 */
[----:B------:R-:W-:-:S05]  /*0150*/  @P0 VIADD R3, R3, -UR4 ;  /* 0x8000000403030c36 */ /* 0x000fca0008000000 */
[----:B------:R-:W-:-:S13]  /*0160*/  ISETP.GE.U32.AND P0, PT, R3, UR4, PT ;  /* 0x0000000403007c0c */ /* 0x000fda000bf06070 */
[----:B------:R-:W-:Y:S01]  /*0170*/  @P0 VIADD R3, R3, -UR4 ;  /* 0x8000000403030c36 */ /* 0x000fe20008000000 */
[----:B------:R-:W-:Y:S01]  /*0180*/  @!P1 LOP3.LUT R3, RZ, UR4, RZ, 0x33, !PT ;  /* 0x00000004ff039c12 */ /* 0x000fe2000f8e33ff */
[----:B------:R-:W1:Y:S01]  /*0190*/  LDCU UR4, c[0x0][0x390] ;  /* 0x00007200ff0477ac */ /* 0x000e620008000800 */
[----:B0-----:R-:W-:Y:S02]  /*01a0*/  ISETP.GE.AND P0, PT, R0, 0x1, PT ;  /* 0x000000010000780c */ /* 0x001fe40003f06270 */
[C---:B------:R-:W-:Y:S02]  /*01b0*/  ISETP.NE.AND P1, PT, R3.reuse, RZ, PT ;  /* 0x000000ff0300720c */ /* 0x040fe40003f25270 */
[----:B------:R-:W-:-:S11]  /*01c0*/  ISETP.NE.OR P0, PT, R3, RZ, !P0 ;  /* 0x000000ff0300720c */ /* 0x000fd60004705670 */
[----:B------:R-:W0:Y:S01]  /*01d0*/  @!P1 S2R R7, SR_CgaCtaId ;  /* 0x0000000000079919 */ /* 0x000e220000008800 */
[----:B------:R-:W-:Y:S02]  /*01e0*/  @!P1 MOV R2, 0x400 ;  /* 0x0000040000029802 */ /* 0x000fe40000000f00 */
[----:B-1----:R-:W-:Y:S02]  /*01f0*/  ISETP.GE.AND P2, PT, R5, UR4, PT ;  /* 0x0000000405007c0c */ /* 0x002fe4000bf46270 */
[----:B0-----:R-:W-:-:S05]  /*0200*/  @!P1 LEA R2, R7, R2, 0x18 ;  /* 0x0000000207029211 */ /* 0x001fca00078ec0ff */
[----:B------:R0:W-:Y:S04]  /*0210*/  @!P1 STS.128 [R2], RZ ;  /* 0x000000ff02009388 */ /* 0x0001e80000000c00 */
[----:B------:R0:W-:Y:S01]  /*0220*/  @!P1 STS.128 [R2+0x10], RZ ;  /* 0x000010ff02009388 */ /* 0x0001e20000000c00 */
[----:B------:R-:W-:Y:S06]  /*0230*/  BAR.SYNC.DEFER_BLOCKING 0x0 ;  /* 0x0000000000007b1d */ /* 0x000fec0000010000 */
[----:B--2---:R-:W-:Y:S05]  /*0240*/  @P2 BRA `(.L_x_4) ;  /* 0x0000000000782947 */ /* 0x004fea0003800000 */
[----:B0-----:R-:W0:Y:S08]  /*0250*/  LDC.64 R2, c[0x0][0x380] ;  /* 0x0000e000ff027b82 */ /* 0x001e300000000a00 */
[----:B------:R-:W1:Y:S01]  /*0260*/  LDC R7, c[0x0][0x394] ;  /* 0x0000e500ff077b82 */ /* 0x000e620000000800 */
[----:B0-----:R-:W-:-:S06]  /*0270*/  IMAD.WIDE R2, R5, 0x4, R2 ;  /* 0x0000000405027825 */ /* 0x001fcc00078e0202 */
[----:B------:R-:W2:Y:S01]  /*0280*/  LDG.E R2, desc[UR10][R2.64] ;  /* 0x0000000a02027981 */ /* 0x000ea2000c1e1900 */
[----:B------:R-:W0:Y:S01]  /*0290*/  S2UR UR5, SR_CgaCtaId ;  /* 0x00000000000579c3 */ /* 0x000e220000008800 */
[----:B-1----:R-:W-:Y:S01]  /*02a0*/  IABS R8, R7 ;  /* 0x0000000700087213 */ /* 0x002fe20000000000 */
[----:B------:R-:W-:-:S03]  /*02b0*/  UMOV UR4, 0x400 ;  /* 0x0000040000047882 */ /* 0x000fc60000000000 */
[----:B------:R-:W1:Y:S08]  /*02c0*/  I2F.RP R6, R8 ;  /* 0x0000000800067306 */ /* 0x000e700000209400 */
[----:B-1----:R-:W1:Y:S01]  /*02d0*/  MUFU.RCP R6, R6 ;  /* 0x0000000600067308 */ /* 0x002e620000001000 */
[----:B0-----:R-:W-:Y:S01]  /*02e0*/  ULEA UR4, UR5, UR4, 0x18 ;  /* 0x0000000405047291 */ /* 0x001fe2000f8ec0ff */
[----:B-1----:R-:W-:-:S06]  /*02f0*/  IADD3 R4, PT, PT, R6, 0xffffffe, RZ ;  /* 0x0ffffffe06047810 */ /* 0x002fcc0007ffe0ff */
[----:B------:R0:W1:Y:S02]  /*0300*/  F2I.FTZ.U32.TRUNC.NTZ R5, R4 ;  /* 0x0000000400057305 */ /* 0x000064000021f000 */
[----:B0-----:R-:W-:Y:S02]  /*0310*/  IMAD.MOV.U32 R4, RZ, RZ, RZ ;  /* 0x000000ffff047224 */ /* 0x001fe400078e00ff */
[----:B-1----:R-:W-:-:S04]  /*0320*/  IMAD.MOV R9, RZ, RZ, -R5 ;  /* 0x000000ffff097224 */ /* 0x002fc800078e0a05 */
[----:B------:R-:W-:-:S04]  /*0330*/  IMAD R9, R9, R8, RZ ;  /* 0x0000000809097224 */ /* 0x000fc800078e02ff */
[----:B------:R-:W-:Y:S01]  /*0340*/  IMAD.HI.U32 R5, R5, R9, R4 ;  /* 0x0000000905057227 */ /* 0x000fe200078e0004 */
[----:B--2---:R-:W-:Y:S02]  /*0350*/  IABS R3, R2 ;  /* 0x0000000200037213 */ /* 0x004fe40000000000 */
[----:B------:R-:W-:-:S03]  /*0360*/  ISETP.GE.AND P3, PT, R2, RZ, PT ;  /* 0x000000ff0200720c */ /* 0x000fc60003f66270 */
[----:B------:R-:W-:-:S05]  /*0370*/  IMAD.HI.U32 R5, R5, R3, RZ ;  /* 0x0000000305057227 */ /* 0x000fca00078e00ff */
[----:B------:R-:W-:-:S05]  /*0380*/  IADD3 R5, PT, PT, -R5, RZ, RZ ;  /* 0x000000ff05057210 */ /* 0x000fca0007ffe1ff */
[----:B------:R-:W-:-:S05]  /*0390*/  IMAD R3, R8, R5, R3 ;  /* 0x0000000508037224 */ /* 0x000fca00078e0203 */
[----:B------:R-:W-:-:S13]  /*03a0*/  ISETP.GT.U32.AND P1, PT, R8, R3, PT ;  /* 0x000000030800720c */ /* 0x000fda0003f24070 */
[----:B------:R-:W-:Y:S01]  /*03b0*/  @!P1 IMAD.IADD R3, R3, 0x1, -R8 ;  /* 0x0000000103039824 */ /* 0x000fe200078e0a08 */
[----:B------:R-:W-:-:S04]  /*03c0*/  ISETP.NE.AND P1, PT, R7, RZ, PT ;  /* 0x000000ff0700720c */ /* 0x000fc80003f25270 */
[----:B------:R-:W-:-:S13]  /*03d0*/  ISETP.GT.U32.AND P2, PT, R8, R3, PT ;  /* 0x000000030800720c */ /* 0x000fda0003f44070 */
[----:B------:R-:W-:-:S05]  /*03e0*/  @!P2 IMAD.IADD R3, R3, 0x1, -R8 ;  /* 0x000000010303a824 */ /* 0x000fca00078e0a08 */
[----:B------:R-:W-:Y:S02]  /*03f0*/  @!P3 IADD3 R3, PT, PT, -R3, RZ, RZ ;  /* 0x000000ff0303b210 */ /* 0x000fe40007ffe1ff */
[----:B------:R-:W-:-:S04]  /*0400*/  @!P1 LOP3.LUT R3, RZ, R7, RZ, 0x33, !PT ;  /* 0x00000007ff039212 */ /* 0x000fc800078e33ff */
[----:B------:R-:W-:-:S05]  /*0410*/  LEA R3, R3, UR4, 0x2 ;  /* 0x0000000403037c11 */ /* 0x000fca000f8e10ff */
[----:B------:R1:W-:Y:S02]  /*0420*/  ATOMS.POPC.INC.32 RZ, [R3+URZ] ;  /* 0x0000000003ff7f8c */ /* 0x0003e4000d8000ff */
.L_x_4:
[----:B------:R-:W-:Y:S05]  /*0430*/  BSYNC.RECONVERGENT B0 ;  /* 0x0000000000007941 */ /* 0x000fea0003800200 */
.L_x_3:
[----:B------:R-:W-:Y:S06]  /*0440*/  BAR.SYNC.DEFER_BLOCKING 0x0 ;  /* 0x0000000000007b1d */ /* 0x000fec0000010000 */
[----:B------:R-:W-:Y:S05]  /*0450*/  @P0 EXIT ;  /* 0x000000000000094d */ /* 0x000fea0003800000 */
[C---:B------:R-:W-:Y:S01]  /*0460*/  ISETP.GE.U32.AND P1, PT, R0.reuse, 0x8, PT ;  /* 0x000000080000780c */ /* 0x040fe20003f26070 */
[----:B0-----:R-:W-:Y:S01]  /*0470*/  IMAD.MOV.U32 R2, RZ, RZ, RZ ;  /* 0x000000ffff027224 */ /* 0x001fe200078e00ff */
[----:B------:R-:W-:-:S04]  /*0480*/  LOP3.LUT R14, R0, 0x7, RZ, 0xc0, !PT ;  /* 0x00000007000e7812 */ /* 0x000fc800078ec0ff */
[----:B------:R-:W-:-:S07]  /*0490*/  ISETP.NE.AND P0, PT, R14, RZ, PT ;  /* 0x000000ff0e00720c */ /* 0x000fce0003f05270 */
[----:B------:R-:W-:Y:S06]  /*04a0*/  @!P1 BRA `(.L_x_5) ;  /* 0x0000000000a89947 */ /* 0x000fec0003800000 */
[----:B------:R-:W0:Y:S01]  /*04b0*/  LDCU.64 UR6, c[0x0][0x388] ;  /* 0x00007100ff0677ac */ /* 0x000e220008000a00 */
[----:B------:R-:W2:Y:S01]  /*04c0*/  S2UR UR8, SR_CgaCtaId ;  /* 0x00000000000879c3 */ /* 0x000ea20000008800 */
[----:B------:R-:W-:Y:S01]  /*04d0*/  LOP3.LUT R2, R0, 0x7ffffff8, RZ, 0xc0, !PT ;  /* 0x7ffffff800027812 */ /* 0x000fe200078ec0ff */
[----:B------:R-:W-:-:S04]  /*04e0*/  UMOV UR4, 0x400 ;  /* 0x0000040000047882 */ /* 0x000fc80000000000 */
[----:B-1----:R-:W-:Y:S01]  /*04f0*/  IMAD.MOV R3, RZ, RZ, -R2 ;  /* 0x000000ffff037224 */ /* 0x002fe200078e0a02 */
[----:B0-----:R-:W-:-:S04]  /*0500*/  UIADD3 UR5, UP0, UPT, UR6, 0x10, URZ ;  /* 0x0000001006057890 */ /* 0x001fc8000ff1e0ff */
[----:B------:R-:W-:Y:S02]  /*0510*/  UIADD3.X UR6, UPT, UPT, URZ, UR7, URZ, UP0, !UPT ;  /* 0x00000007ff067290 */ /* 0x000fe400087fe4ff */
[----:B------:R-:W-:Y:S01]  /*0520*/  MOV R12, UR5 ;  /* 0x00000005000c7c02 */ /* 0x000fe20008000f00 */
[----:B--2---:R-:W-:-:S03]  /*0530*/  ULEA UR4, UR8, UR4, 0x18 ;  /* 0x0000000408047291 */ /* 0x004fc6000f8ec0ff */
[----:B------:R-:W-:Y:S01]  /*0540*/  IMAD.U32 R23, RZ, RZ, UR6 ;  /* 0x00000006ff177e24 */ /* 0x000fe2000f8e00ff */
[----:B------:R-:W-:-:S12]  /*0550*/  UIADD3 UR4, UPT, UPT, UR4, 0x10, URZ ;  /* 0x0000001004047890 */ /* 0x000fd8000fffe0ff */
.L_x_6:
[----:B------:R-:W0:Y:S01]  /*0560*/  LDS.128 R8, [UR4+-0x10] ;  /* 0xfffff004ff087984 */ /* 0x000e220008000c00 */
[----:B------:R-:W-:Y:S02]  /*0570*/  VOTEU.ANY UR5, UPT, PT ;  /* 0x0000000000057886 */ /* 0x000fe400038e0100 */
[----:B------:R-:W-:Y:S01]  /*0580*/  UFLO.U32 UR6, UR5 ;  /* 0x00000005000672bd */ /* 0x000fe200080e0000 */
[----:B------:R-:W1:Y:S01]  /*0590*/  S2R R13, SR_LANEID ;  /* 0x00000000000d7919 */ /* 0x000e620000000000 */
[----:B------:R-:W-:Y:S01]  /*05a0*/  UPOPC UR5, UR5 ;  /* 0x00000005000572bf */ /* 0x000fe20008000000 */
[----:B------:R-:W2:Y:S01]  /*05b0*/  LDS.128 R4, [UR4] ;  /* 0x00000004ff047984 */ /* 0x000ea20008000c00 */
[----:B------:R-:W-:Y:S02]  /*05c0*/  VIADD R3, R3, 0x8 ;  /* 0x0000000803037836 */ /* 0x000fe40000000000 */
[----:B-1----:R-:W-:Y:S02]  /*05d0*/  ISETP.EQ.U32.AND P1, PT, R13, UR6, PT ;  /* 0x000000060d007c0c */ /* 0x002fe4000bf22070 */
[----:B0-----:R-:W-:-:S02]  /*05e0*/  IMAD R13, R8, UR5, RZ ;  /* 0x00000005080d7c24 */ /* 0x001fc4000f8e02ff */
[----:B------:R-:W-:Y:S01]  /*05f0*/  IMAD R15, R9, UR5, RZ ;  /* 0x00000005090f7c24 */ /* 0x000fe2000f8e02ff */
[----:B------:R-:W-:Y:S01]  /*0600*/  MOV R9, R23 ;  /* 0x0000001700097202 */ /* 0x000fe20000000f00 */
[----:B------:R-:W-:Y:S02]  /*0610*/  IMAD.MOV.U32 R8, RZ, RZ, R12 ;  /* 0x000000ffff087224 */ /* 0x000fe400078e000c */
[----:B------:R-:W-:Y:S02]  /*0620*/  IMAD R17, R10, UR5, RZ ;  /* 0x000000050a117c24 */ /* 0x000fe4000f8e02ff */
[----:B------:R-:W-:-:S03]  /*0630*/  IMAD R11, R11, UR5, RZ ;  /* 0x000000050b0b7c24 */ /* 0x000fc6000f8e02ff */
[----:B------:R0:W-:Y:S01]  /*0640*/  @P1 REDG.E.ADD.STRONG.GPU desc[UR10][R8.64+-0x10], R13 ;  /* 0xfffff00d0800198e */ /* 0x0001e2000c12e10a */
[----:B--2---:R-:W-:Y:S02]  /*0650*/  IMAD R19, R4, UR5, RZ ;  /* 0x0000000504137c24 */ /* 0x004fe4000f8e02ff */
[----:B------:R-:W-:Y:S01]  /*0660*/  IMAD R5, R5, UR5, RZ ;  /* 0x0000000505057c24 */ /* 0x000fe2000f8e02ff */
[----:B------:R0:W-:Y:S01]  /*0670*/  @P1 REDG.E.ADD.STRONG.GPU desc[UR10][R8.64+-0xc], R15 ;  /* 0xfffff40f0800198e */ /* 0x0001e2000c12e10a */
[----:B------:R-:W-:Y:S02]  /*0680*/  IMAD R21, R6, UR5, RZ ;  /* 0x0000000506157c24 */ /* 0x000fe4000f8e02ff */
[----:B------:R-:W-:Y:S01]  /*0690*/  IMAD R7, R7, UR5, RZ ;  /* 0x0000000507077c24 */ /* 0x000fe2000f8e02ff */
[----:B------:R0:W-:Y:S04]  /*06a0*/  @P1 REDG.E.ADD.STRONG.GPU desc[UR10][R8.64+-0x8], R17 ;  /* 0xfffff8110800198e */ /* 0x0001e8000c12e10a */
[----:B------:R0:W-:Y:S04]  /*06b0*/  @P1 REDG.E.ADD.STRONG.GPU desc[UR10][R8.64+-0x4], R11 ;  /* 0xfffffc0b0800198e */ /* 0x0001e8000c12e10a */
[----:B------:R0:W-:Y:S04]  /*06c0*/  @P1 REDG.E.ADD.STRONG.GPU desc[UR10][R8.64], R19 ;  /* 0x000000130800198e */ /* 0x0001e8000c12e10a */
[----:B------:R0:W-:Y:S04]  /*06d0*/  @P1 REDG.E.ADD.STRONG.GPU desc[UR10][R8.64+0x4], R5 ;  /* 0x000004050800198e */ /* 0x0001e8000c12e10a */
[----:B------:R0:W-:Y:S04]  /*06e0*/  @P1 REDG.E.ADD.STRONG.GPU desc[UR10][R8.64+0x8], R21 ;  /* 0x000008150800198e */ /* 0x0001e8000c12e10a */
[----:B------:R0:W-:Y:S01]  /*06f0*/  @P1 REDG.E.ADD.STRONG.GPU desc[UR10][R8.64+0xc], R7 ;  /* 0x00000c070800198e */ /* 0x0001e2000c12e10a */
[----:B------:R-:W-:Y:S01]  /*0700*/  ISETP.NE.AND P1, PT, R3, RZ, PT ;  /* 0x000000ff0300720c */ /* 0x000fe20003f25270 */
[----:B------:R-:W-:Y:S01]  /*0710*/  UIADD3 UR4, UPT, UPT, UR4, 0x20, URZ ;  /* 0x0000002004047890 */ /* 0x000fe2000fffe0ff */
[----:B------:R-:W-:-:S05]  /*0720*/  IADD3 R12, P2, PT, R8, 0x20, RZ ;  /* 0x00000020080c7810 */ /* 0x000fca0007f5e0ff */
[----:B------:R-:W-:-:S06]  /*0730*/  IMAD.X R23, RZ, RZ, R9, P2 ;  /* 0x000000ffff177224 */ /* 0x000fcc00010e0609 */
[----:B0-----:R-:W-:Y:S05]  /*0740*/  @P1 BRA `(.L_x_6) ;  /* 0xfffffffc00841947 */ /* 0x001fea000383ffff */
.L_x_5:
[----:B------:R-:W-:Y:S05]  /*0750*/  @!P0 EXIT ;  /* 0x000000000000894d */ /* 0x000fea0003800000 */
[----:B------:R-:W-:Y:S02]  /*0760*/  ISETP.GE.U32.AND P0, PT, R14, 0x4, PT ;  /* 0x000000040e00780c */ /* 0x000fe40003f06070 */
[----:B------:R-:W-:-:S04]  /*0770*/  LOP3.LUT R10, R0, 0x3, RZ, 0xc0, !PT ;  /* 0x00000003000a7812 */ /* 0x000fc800078ec0ff */
[----:B------:R-:W-:-:S07]  /*0780*/  ISETP.NE.AND P1, PT, R10, RZ, PT ;  /* 0x000000ff0a00720c */ /* 0x000fce0003f25270 */
[----:B------:R-:W-:Y:S06]  /*0790*/  @!P0 BRA `(.L_x_7) ;  /* 0x0000000000588947 */ /* 0x000fec0003800000 */
[----:B------:R-:W0:Y:S01]  /*07a0*/  S2R R4, SR_CgaCtaId ;  /* 0x0000000000047919 */ /* 0x000e220000008800 */
[----:B-1----:R-:W-:Y:S01]  /*07b0*/  MOV R3, 0x400 ;  /* 0x0000040000037802 */ /* 0x002fe20000000f00 */
[----:B------:R-:W-:Y:S01]  /*07c0*/  VOTEU.ANY UR4, UPT, PT ;  /* 0x0000000000047886 */ /* 0x000fe200038e0100 */
[----:B------:R-:W1:Y:S01]  /*07d0*/  S2R R11, SR_LANEID ;  /* 0x00000000000b7919 */ /* 0x000e620000000000 */
[----:B------:R-:W-:Y:S02]  /*07e0*/  UFLO.U32 UR5, UR4 ;  /* 0x00000004000572bd */ /* 0x000fe400080e0000 */
[----:B------:R-:W-:Y:S01]  /*07f0*/  UPOPC UR4, UR4 ;  /* 0x00000004000472bf */ /* 0x000fe20008000000 */
[----:B0-----:R-:W-:Y:S02]  /*0800*/  LEA R3, R4, R3, 0x18 ;  /* 0x0000000304037211 */ /* 0x001fe400078ec0ff */
[----:B------:R-:W0:Y:S02]  /*0810*/  LDC.64 R4, c[0x0][0x388] ;  /* 0x0000e200ff047b82 */ /* 0x000e240000000a00 */
[----:B------:R-:W-:-:S02]  /*0820*/  LEA R3, R2, R3, 0x2 ;  /* 0x0000000302037211 */ /* 0x000fc400078e10ff */
[----:B-1----:R-:W-:-:S03]  /*0830*/  ISETP.EQ.U32.AND P0, PT, R11, UR5, PT ;  /* 0x000000050b007c0c */ /* 0x002fc6000bf02070 */
[----:B------:R-:W1:Y:S04]  /*0840*/  LDS.64 R6, [R3] ;  /* 0x0000000003067984 */ /* 0x000e680000000a00 */
[----:B------:R-:W2:Y:S01]  /*0850*/  LDS.64 R8, [R3+0x8] ;  /* 0x0000080003087984 */ /* 0x000ea20000000a00 */
[----:B0-----:R-:W-:-:S04]  /*0860*/  IMAD.WIDE.U32 R4, R2, 0x4, R4 ;  /* 0x0000000402047825 */ /* 0x001fc800078e0004 */
[----:B-1----:R-:W-:Y:S02]  /*0870*/  IMAD R11, R6, UR4, RZ ;  /* 0x00000004060b7c24 */ /* 0x002fe4000f8e02ff */
[----:B------:R-:W-:Y:S02]  /*0880*/  IMAD R7, R7, UR4, RZ ;  /* 0x0000000407077c24 */ /* 0x000fe4000f8e02ff */
[----:B--2---:R-:W-:Y:S01]  /*0890*/  IMAD R13, R8, UR4, RZ ;  /* 0x00000004080d7c24 */ /* 0x004fe2000f8e02ff */
[----:B------:R0:W-:Y:S01]  /*08a0*/  @P0 REDG.E.ADD.STRONG.GPU desc[UR10][R4.64], R11 ;  /* 0x0000000b0400098e */ /* 0x0001e2000c12e10a */
[----:B------:R-:W-:-:S03]  /*08b0*/  IMAD R9, R9, UR4, RZ ;  /* 0x0000000409097c24 */ /* 0x000fc6000f8e02ff */
[----:B------:R0:W-:Y:S04]  /*08c0*/  @P0 REDG.E.ADD.STRONG.GPU desc[UR10][R4.64+0x4], R7 ;  /* 0x000004070400098e */ /* 0x0001e8000c12e10a */
[----:B------:R0:W-:Y:S04]  /*08d0*/  @P0 REDG.E.ADD.STRONG.GPU desc[UR10][R4.64+0x8], R13 ;  /* 0x0000080d0400098e */ /* 0x0001e8000c12e10a */
[----:B------:R0:W-:Y:S01]  /*08e0*/  @P0 REDG.E.ADD.STRONG.GPU desc[UR10][R4.64+0xc], R9 ;  /* 0x00000c090400098e */ /* 0x0001e2000c12e10a */
[----:B------:R-:W-:-:S07]  /*08f0*/  VIADD R2, R2, 0x4 ;  /* 0x0000000402027836 */ /* 0x000fce0000000000 */
.L_x_7:
[----:B------:R-:W-:Y:S05]  /*0900*/  @!P1 EXIT ;  /* 0x000000000000994d */ /* 0x000fea0003800000 */
[----:B------:R-:W-:Y:S02]  /*0910*/  ISETP.NE.AND P0, PT, R10, 0x1, PT ;  /* 0x000000010a00780c */ /* 0x000fe40003f05270 */
[----:B------:R-:W-:-:S04]  /*0920*/  LOP3.LUT R0, R0, 0x1, RZ, 0xc0, !PT ;  /* 0x0000000100007812 */ /* 0x000fc800078ec0ff */
[----:B------:R-:W-:-:S07]  /*0930*/  ISETP.NE.U32.AND P1, PT, R0, 0x1, PT ;  /* 0x000000010000780c */ /* 0x000fce0003f25070 */
[----:B------:R-:W-:Y:S06]  /*0940*/  @!P0 BRA `(.L_x_8) ;  /* 0x0000000000448947 */ /* 0x000fec0003800000 */
[----:B-1----:R-:W1:Y:S01]  /*0950*/  S2R R3, SR_CgaCtaId ;  /* 0x0000000000037919 */ /* 0x002e620000008800 */
[----:B------:R-:W-:Y:S01]  /*0960*/  MOV R0, 0x400 ;  /* 0x0000040000007802 */ /* 0x000fe20000000f00 */
[----:B0-----:R-:W0:Y:S01]  /*0970*/  LDC.64 R4, c[0x0][0x388] ;  /* 0x0000e200ff047b82 */ /* 0x001e220000000a00 */
[----:B------:R-:W-:Y:S02]  /*0980*/  VOTEU.ANY UR4, UPT, PT ;  /* 0x0000000000047886 */ /* 0x000fe400038e0100 */
[----:B------:R-:W-:Y:S02]  /*0990*/  UFLO.U32 UR5, UR4 ;  /* 0x00000004000572bd */ /* 0x000fe400080e0000 */
[----:B------:R-:W-:Y:S01]  /*09a0*/  UPOPC UR4, UR4 ;  /* 0x00000004000472bf */ /* 0x000fe20008000000 */
[----:B0-----:R-:W-:Y:S01]  /*09b0*/  IMAD.WIDE.U32 R4, R2, 0x4, R4 ;  /* 0x0000000402047825 */ /* 0x001fe200078e0004 */
[----:B-1----:R-:W-:-:S05]  /*09c0*/  LEA R3, R3, R0, 0x18 ;  /* 0x0000000003037211 */ /* 0x002fca00078ec0ff */
[----:B------:R-:W-:Y:S02]  /*09d0*/  IMAD R0, R2, 0x4, R3 ;  /* 0x0000000402007824 */ /* 0x000fe400078e0203 */
[----:B------:R-:W0:Y:S03]  /*09e0*/  S2R R3, SR_LANEID ;  /* 0x0000000000037919 */ /* 0x000e260000000000 */
[----:B------:R-:W1:Y:S01]  /*09f0*/  LDS.64 R6, [R0] ;  /* 0x0000000000067984 */ /* 0x000e620000000a00 */
[----:B0-----:R-:W-:Y:S01]  /*0a00*/  ISETP.EQ.U32.AND P0, PT, R3, UR5, PT ;  /* 0x0000000503007c0c */ /* 0x001fe2000bf02070 */
[----:B-1----:R-:W-:Y:S02]  /*0a10*/  IMAD R3, R6, UR4, RZ ;  /* 0x0000000406037c24 */ /* 0x002fe4000f8e02ff */
[----:B------:R-:W-:-:S10]  /*0a20*/  IMAD R7, R7, UR4, RZ ;  /* 0x0000000407077c24 */ /* 0x000fd4000f8e02ff */
[----:B------:R2:W-:Y:S04]  /*0a30*/  @P0 REDG.E.ADD.STRONG.GPU desc[UR10][R4.64], R3 ;  /* 0x000000030400098e */ /* 0x0005e8000c12e10a */
[----:B------:R2:W-:Y:S01]  /*0a40*/  @P0 REDG.E.ADD.STRONG.GPU desc[UR10][R4.64+0x4], R7 ;  /* 0x000004070400098e */ /* 0x0005e2000c12e10a */
[----:B------:R-:W-:-:S07]  /*0a50*/  IADD3 R2, PT, PT, R2, 0x2, RZ ;  /* 0x0000000202027810 */ /* 0x000fce0007ffe0ff */
.L_x_8:
[----:B------:R-:W-:Y:S05]  /*0a60*/  @P1 EXIT ;  /* 0x000000000000194d */ /* 0x000fea0003800000 */
[----:B-12---:R-:W1:Y:S01]  /*0a70*/  S2R R3, SR_CgaCtaId ;  /* 0x0000000000037919 */ /* 0x006e620000008800 */
[----:B------:R-:W-:Y:S01]  /*0a80*/  MOV R0, 0x400 ;  /* 0x0000040000007802 */ /* 0x000fe20000000f00 */
[----:B0-----:R-:W0:Y:S01]  /*0a90*/  LDC.64 R4, c[0x0][0x388] ;  /* 0x0000e200ff047b82 */ /* 0x001e220000000a00 */
[----:B------:R-:W-:Y:S02]  /*0aa0*/  VOTEU.ANY UR4, UPT, PT ;  /* 0x0000000000047886 */ /* 0x000fe400038e0100 */
[----:B------:R-:W-:Y:S02]  /*0ab0*/  UFLO.U32 UR5, UR4 ;  /* 0x00000004000572bd */ /* 0x000fe400080e0000 */
[----:B------:R-:W-:Y:S01]  /*0ac0*/  UPOPC UR4, UR4 ;  /* 0x00000004000472bf */ /* 0x000fe20008000000 */
[----:B-1----:R-:W-:-:S05]  /*0ad0*/  LEA R3, R3, R0, 0x18 ;  /* 0x0000000003037211 */ /* 0x002fca00078ec0ff */
[C---:B------:R-:W-:Y:S02]  /*0ae0*/  IMAD R0, R2.reuse, 0x4, R3 ;  /* 0x0000000402007824 */ /* 0x040fe400078e0203 */
[----:B------:R-:W1:Y:S04]  /*0af0*/  S2R R3, SR_LANEID ;  /* 0x0000000000037919 */ /* 0x000e680000000000 */
[----:B------:R-:W2:Y:S01]  /*0b00*/  LDS R0, [R0] ;  /* 0x0000000000007984 */ /* 0x000ea20000000800 */
[----:B-1----:R-:W-:Y:S01]  /*0b10*/  ISETP.EQ.U32.AND P0, PT, R3, UR5, PT ;  /* 0x0000000503007c0c */ /* 0x002fe2000bf02070 */
[----:B0-----:R-:W-:-:S04]  /*0b20*/  IMAD.WIDE.U32 R2, R2, 0x4, R4 ;  /* 0x0000000402027825 */ /* 0x001fc800078e0004 */
[----:B--2---:R-:W-:-:S08]  /*0b30*/  IMAD R5, R0, UR4, RZ ;  /* 0x0000000400057c24 */ /* 0x004fd0000f8e02ff */
[----:B------:R-:W-:Y:S01]  /*0b40*/  @P0 REDG.E.ADD.STRONG.GPU desc[UR10][R2.64], R5 ;  /* 0x000000050200098e */ /* 0x000fe2000c12e10a */
[----:B------:R-:W-:Y:S05]  /*0b50*/  EXIT ;  /* 0x000000000000794d */ /* 0x000fea0003800000 */
.L_x_9:
        /* <DEDUP_REMOVED lines=10> */
.L_x_14:


//--------------------- .text._Z9histogramPiS_ii  --------------------------
	.section	.text._Z9histogramPiS_ii,"ax",@progbits
	.align	128
        .global         _Z9histogramPiS_ii
        .type           _Z9histogramPiS_ii,@function
        .size           _Z9histogramPiS_ii,(.L_x_15 - _Z9histogramPiS_ii)
        .other          _Z9histogramPiS_ii,@"STO_CUDA_ENTRY STV_DEFAULT"
_Z9histogramPiS_ii:
.text._Z9histogramPiS_ii:
        /* <DEDUP_REMOVED lines=11> */
[----:B0-----:R-:W-:-:S05]  /*00b0*/  IMAD.WIDE R2, R5, 0x4, R2 ;  /* 0x0000000405027825 */ /* 0x001fca00078e0202 */
        /* <DEDUP_REMOVED lines=11> */
[----:B------:R-:W-:-:S03]  /*0170*/  ISETP.GE.AND P2, PT, R0, RZ, PT ;  /* 0x000000ff0000720c */ /* 0x000fc60003f46270 */
[----:B------:R-:W-:-:S04]  /*0180*/  IMAD.HI.U32 R5, R5, R2, RZ ;  /* 0x0000000205057227 */ /* 0x000fc800078e00ff */
[----:B------:R-:W-:-:S04]  /*0190*/  IMAD.MOV R5, RZ, RZ, -R5 ;  /* 0x000000ffff057224 */ /* 0x000fc800078e0a05 */
[C---:B------:R-:W-:Y:S02]  /*01a0*/  IMAD R5, R8.reuse, R5, R2 ;  /* 0x0000000508057224 */ /* 0x040fe400078e0202 */
[----:B------:R-:W0:Y:S03]  /*01b0*/  LDC.64 R2, c[0x0][0x388] ;  /* 0x0000e200ff027b82 */ /* 0x000e260000000a00 */
[----:B------:R-:W-:-:S13]  /*01c0*/  ISETP.GT.U32.AND P0, PT, R8, R5, PT ;  /* 0x000000050800720c */ /* 0x000fda0003f04070 */
[----:B------:R-:W-:Y:S02]  /*01d0*/  @!P0 IADD3 R5, PT, PT, R5, -R8, RZ ;  /* 0x8000000805058210 */ /* 0x000fe40007ffe0ff */
[----:B------:R-:W-:Y:S02]  /*01e0*/  ISETP.NE.AND P0, PT, R7, RZ, PT ;  /* 0x000000ff0700720c */ /* 0x000fe40003f05270 */
[----:B------:R-:W-:-:S13]  /*01f0*/  ISETP.GT.U32.AND P1, PT, R8, R5, PT ;  /* 0x000000050800720c */ /* 0x000fda0003f24070 */
[----:B------:R-:W-:-:S05]  /*0200*/  @!P1 IMAD.IADD R5, R5, 0x1, -R8 ;  /* 0x0000000105059824 */ /* 0x000fca00078e0a08 */
[----:B------:R-:W-:Y:S02]  /*0210*/  @!P2 IADD3 R5, PT, PT, -R5, RZ, RZ ;  /* 0x000000ff0505a210 */ /* 0x000fe40007ffe1ff */
[----:B------:R-:W-:Y:S02]  /*0220*/  @!P0 LOP3.LUT R5, RZ, R7, RZ, 0x33, !PT ;  /* 0x00000007ff058212 */ /* 0x000fe400078e33ff */
[----:B------:R-:W-:-:S03]  /*0230*/  MOV R7, 0x1 ;  /* 0x0000000100077802 */ /* 0x000fc60000000f00 */
[----:B0-----:R-:W-:-:S05]  /*0240*/  IMAD.WIDE R2, R5, 0x4, R2 ;  /* 0x0000000405027825 */ /* 0x001fca00078e0202 */
[----:B------:R-:W-:Y:S01]  /*0250*/  REDG.E.ADD.STRONG.GPU desc[UR4][R2.64], R7 ;  /* 0x000000070200798e */ /* 0x000fe2000c12e104 */
[----:B------:R-:W-:Y:S05]  /*0260*/  EXIT ;  /* 0x000000000000794d */ /* 0x000fea0003800000 */
.L_x_10:
        /* <DEDUP_REMOVED lines=9> */
.L_x_15:


//--------------------- .nv.shared.reserved.0     --------------------------
	.section	.nv.shared.reserved.0,"aw",@nobits
	.weak		__nv_reservedSMEM_offset_0_alias
	.size		__nv_reservedSMEM_offset_0_alias, 0, 64
	.other		__nv_reservedSMEM_offset_0_alias,@"STO_CUDA_RESERVED_SHARED STV_DEFAULT"
__nv_reservedSMEM_offset_0_alias:
	.zero		0
	.zero		64


//--------------------- .nv.shared._Z15histogramSharedPiS_ii --------------------------
	.section	.nv.shared._Z15histogramSharedPiS_ii,"aw",@nobits
	.sectionflags	@""
	.align	4
.nv.shared._Z15histogramSharedPiS_ii:
	.zero		1056


//--------------------- .nv.constant0._Z22histogramByBlockSharedPiS_ii --------------------------
	.section	.nv.constant0._Z22histogramByBlockSharedPiS_ii,"a",@progbits
	.sectionflags	@""
	.align	4
.nv.constant0._Z22histogramByBlockSharedPiS_ii:
	.zero		920


//--------------------- .nv.constant0._Z16histogramByBlockPiS_ii --------------------------
	.section	.nv.constant0._Z16histogramByBlockPiS_ii,"a",@progbits
	.sectionflags	@""
	.align	4
.nv.constant0._Z16histogramByBlockPiS_ii:
	.zero		920


//--------------------- .nv.constant0._Z12sumHistogramPii --------------------------
	.section	.nv.constant0._Z12sumHistogramPii,"a",@progbits
	.sectionflags	@""
	.align	4
.nv.constant0._Z12sumHistogramPii:
	.zero		908


//--------------------- .nv.constant0._Z15histogramSharedPiS_ii --------------------------
	.section	.nv.constant0._Z15histogramSharedPiS_ii,"a",@progbits
	.sectionflags	@""
	.align	4
.nv.constant0._Z15histogramSharedPiS_ii:
	.zero		920


//--------------------- .nv.constant0._Z9histogramPiS_ii --------------------------
	.section	.nv.constant0._Z9histogramPiS_ii,"a",@progbits
	.sectionflags	@""
	.align	4
.nv.constant0._Z9histogramPiS_ii:
	.zero		920


//--------------------- SYMBOLS --------------------------

	.type		.nv.reservedSmem.offset0,@object
	.size		.nv.reservedSmem.offset0,0x4
	.type		.nv.reservedSmem.cap,@object
	.size		.nv.reservedSmem.cap,0x4
